//
// Generated by NVIDIA NVVM Compiler
//
// Compiler Build ID: CL-36424714
// Cuda compilation tools, release 13.0, V13.0.88
// Based on NVVM 20.0.0
//

.version 9.0
.target sm_100
.address_size 64

	// .globl	_Z22multiplyDetWithElementPePfi

.visible .entry _Z22multiplyDetWithElementPePfi(
	.param .u64 .ptr .align 1 _Z22multiplyDetWithElementPePfi_param_0,
	.param .u64 .ptr .align 1 _Z22multiplyDetWithElementPePfi_param_1,
	.param .u32 _Z22multiplyDetWithElementPePfi_param_2
)
{
	.reg .b32 	%r<2>;
	.reg .b32 	%f<2>;
	.reg .b64 	%rd<7>;
	.reg .b64 	%fd<4>;

	ld.param.u64 	%rd1, [_Z22multiplyDetWithElementPePfi_param_0];
	ld.param.u64 	%rd2, [_Z22multiplyDetWithElementPePfi_param_1];
	ld.param.u32 	%r1, [_Z22multiplyDetWithElementPePfi_param_2];
	cvta.to.global.u64 	%rd3, %rd1;
	cvta.to.global.u64 	%rd4, %rd2;
	mul.wide.s32 	%rd5, %r1, 4;
	add.s64 	%rd6, %rd4, %rd5;
	ld.global.f32 	%f1, [%rd6];
	cvt.f64.f32 	%fd1, %f1;
	ld.global.f64 	%fd2, [%rd3];
	mul.f64 	%fd3, %fd2, %fd1;
	st.global.f64 	[%rd3], %fd3;
	ret;

}
	// .globl	_Z14fillCoefsArrayPfS_iii
.visible .entry _Z14fillCoefsArrayPfS_iii(
	.param .u64 .ptr .align 1 _Z14fillCoefsArrayPfS_iii_param_0,
	.param .u64 .ptr .align 1 _Z14fillCoefsArrayPfS_iii_param_1,
	.param .u32 _Z14fillCoefsArrayPfS_iii_param_2,
	.param .u32 _Z14fillCoefsArrayPfS_iii_param_3,
	.param .u32 _Z14fillCoefsArrayPfS_iii_param_4
)
{
	.reg .b32 	%r<12>;
	.reg .b32 	%f<5>;
	.reg .b64 	%rd<11>;

	ld.param.u64 	%rd1, [_Z14fillCoefsArrayPfS_iii_param_0];
	ld.param.u64 	%rd2, [_Z14fillCoefsArrayPfS_iii_param_1];
	ld.param.u32 	%r1, [_Z14fillCoefsArrayPfS_iii_param_2];
	ld.param.u32 	%r2, [_Z14fillCoefsArrayPfS_iii_param_3];
	ld.param.u32 	%r3, [_Z14fillCoefsArrayPfS_iii_param_4];
	cvta.to.global.u64 	%rd3, %rd1;
	cvta.to.global.u64 	%rd4, %rd2;
	mov.u32 	%r4, %ntid.x;
	mov.u32 	%r5, %ctaid.x;
	mov.u32 	%r6, %tid.x;
	mad.lo.s32 	%r7, %r4, %r5, %r6;
	add.s32 	%r8, %r7, %r3;
	mad.lo.s32 	%r9, %r1, %r8, %r1;
	add.s32 	%r10, %r9, %r2;
	mul.wide.s32 	%rd5, %r10, 4;
	add.s64 	%rd6, %rd4, %rd5;
	ld.global.f32 	%f1, [%rd6];
	neg.f32 	%f2, %f1;
	mul.wide.s32 	%rd7, %r2, 4;
	add.s64 	%rd8, %rd4, %rd7;
	ld.global.f32 	%f3, [%rd8];
	div.rn.f32 	%f4, %f2, %f3;
	div.s32 	%r11, %r10, %r1;
	mul.wide.s32 	%rd9, %r11, 4;
	add.s64 	%rd10, %rd3, %rd9;
	st.global.f32 	[%rd10+-4], %f4;
	ret;

}
	// .globl	_Z20multiplyElemWithCoefPfiiS_i
.visible .entry _Z20multiplyElemWithCoefPfiiS_i(
	.param .u64 .ptr .align 1 _Z20multiplyElemWithCoefPfiiS_i_param_0,
	.param .u32 _Z20multiplyElemWithCoefPfiiS_i_param_1,
	.param .u32 _Z20multiplyElemWithCoefPfiiS_i_param_2,
	.param .u64 .ptr .align 1 _Z20multiplyElemWithCoefPfiiS_i_param_3,
	.param .u32 _Z20multiplyElemWithCoefPfiiS_i_param_4
)
{
	.reg .b32 	%r<18>;
	.reg .b32 	%f<5>;
	.reg .b64 	%rd<11>;

	ld.param.u64 	%rd1, [_Z20multiplyElemWithCoefPfiiS_i_param_0];
	ld.param.u32 	%r1, [_Z20multiplyElemWithCoefPfiiS_i_param_1];
	ld.param.u32 	%r2, [_Z20multiplyElemWithCoefPfiiS_i_param_2];
	ld.param.u64 	%rd2, [_Z20multiplyElemWithCoefPfiiS_i_param_3];
	ld.param.u32 	%r3, [_Z20multiplyElemWithCoefPfiiS_i_param_4];
	cvta.to.global.u64 	%rd3, %rd1;
	cvta.to.global.u64 	%rd4, %rd2;
	mov.u32 	%r4, %ntid.x;
	mov.u32 	%r5, %ctaid.x;
	mov.u32 	%r6, %tid.x;
	mad.lo.s32 	%r7, %r4, %r5, %r6;
	add.s32 	%r8, %r7, %r3;
	sub.s32 	%r9, %r1, %r2;
	div.s32 	%r10, %r8, %r9;
	mul.lo.s32 	%r11, %r10, %r9;
	sub.s32 	%r12, %r8, %r11;
	add.s32 	%r13, %r12, %r2;
	add.s32 	%r14, %r2, %r10;
	mul.wide.s32 	%rd5, %r14, 4;
	add.s64 	%rd6, %rd4, %rd5;
	ld.global.f32 	%f1, [%rd6];
	mad.lo.s32 	%r15, %r2, %r1, %r13;
	mul.wide.s32 	%rd7, %r15, 4;
	add.s64 	%rd8, %rd3, %rd7;
	ld.global.f32 	%f2, [%rd8];
	mad.lo.s32 	%r16, %r1, %r14, %r1;
	add.s32 	%r17, %r16, %r13;
	mul.wide.s32 	%rd9, %r17, 4;
	add.s64 	%rd10, %rd3, %rd9;
	ld.global.f32 	%f3, [%rd10];
	fma.rn.f32 	%f4, %f1, %f2, %f3;
	st.global.f32 	[%rd10], %f4;
	ret;

}


// ===== COMPILED SASS (sm_100) =====

	.target	sm_100

	.elftype	@"ET_EXEC"


//--------------------- .note.nv.tkinfo           --------------------------
	.section	.note.nv.tkinfo,"",@"SHT_NOTE"
	.sectionflags	@"SHF_NOTE_NV_TKINFO"
	.tkinfo
        /*0018*/ 	.word	0x00000002
        /*0030*/ 	.string	""
        /*0030*/ 	.string	"ptxas"
        /*0030*/ 	.string	"Cuda compilation tools, release 13.0, V13.0.88"
        /*0030*/ 	.string	"Build cuda_13.0.r13.0/compiler.36424714_0"
        /*0030*/ 	.string	"-arch sm_100 -m 64 "



//--------------------- .note.nv.cuinfo           --------------------------
	.section	.note.nv.cuinfo,"",@"SHT_NOTE"
	.sectionflags	@"SHF_NOTE_NV_CUINFO"
        /*0018*/ 	.short	0x0002
        /*001a*/ 	.short	0x0064
        /*001c*/ 	.short	0x0082
	.zero		2


//--------------------- .nv.info                  --------------------------
	.section	.nv.info,"",@"SHT_CUDA_INFO"
	.align	4


	//----- nvinfo : EIATTR_REGCOUNT
	.align		4
        /*0000*/ 	.byte	0x04, 0x2f
        /*0002*/ 	.short	(.L_1 - .L_0)
	.align		4
.L_0:
        /*0004*/ 	.word	index@(_Z22multiplyDetWithElementPePfi)
        /*0008*/ 	.word	0x0000000c


	//----- nvinfo : EIATTR_FRAME_SIZE
	.align		4
.L_1:
        /*000c*/ 	.byte	0x04, 0x11
        /*000e*/ 	.short	(.L_3 - .L_2)
	.align		4
.L_2:
        /*0010*/ 	.word	index@(_Z22multiplyDetWithElementPePfi)
        /*0014*/ 	.word	0x00000000


	//----- nvinfo : EIATTR_REGCOUNT
	.align		4
.L_3:
        /*0018*/ 	.byte	0x04, 0x2f
        /*001a*/ 	.short	(.L_5 - .L_4)
	.align		4
.L_4:
        /*001c*/ 	.word	index@(_Z14fillCoefsArrayPfS_iii)
        /*0020*/ 	.word	0x0000000f


	//----- nvinfo : EIATTR_FRAME_SIZE
	.align		4
.L_5:
        /*0024*/ 	.byte	0x04, 0x11
        /*0026*/ 	.short	(.L_7 - .L_6)
	.align		4
.L_6:
        /*0028*/ 	.word	index@($__internal_0_$__cuda_sm3x_div_rn_noftz_f32_slowpath)
        /*002c*/ 	.word	0x00000000


	//----- nvinfo : EIATTR_FRAME_SIZE
	.align		4
.L_7:
        /*0030*/ 	.byte	0x04, 0x11
        /*0032*/ 	.short	(.L_9 - .L_8)
	.align		4
.L_8:
        /*0034*/ 	.word	index@(_Z14fillCoefsArrayPfS_iii)
        /*0038*/ 	.word	0x00000000


	//----- nvinfo : EIATTR_REGCOUNT
	.align		4
.L_9:
        /*003c*/ 	.byte	0x04, 0x2f
        /*003e*/ 	.short	(.L_11 - .L_10)
	.align		4
.L_10:
        /*0040*/ 	.word	index@(_Z20multiplyElemWithCoefPfiiS_i)
        /*0044*/ 	.word	0x00000010


	//----- nvinfo : EIATTR_FRAME_SIZE
	.align		4
.L_11:
        /*0048*/ 	.byte	0x04, 0x11
        /*004a*/ 	.short	(.L_13 - .L_12)
	.align		4
.L_12:
        /*004c*/ 	.word	index@(_Z20multiplyElemWithCoefPfiiS_i)
        /*0050*/ 	.word	0x00000000


	//----- nvinfo : EIATTR_MIN_STACK_SIZE
	.align		4
.L_13:
        /*0054*/ 	.byte	0x04, 0x12
        /*0056*/ 	.short	(.L_15 - .L_14)
	.align		4
.L_14:
        /*0058*/ 	.word	index@(_Z20multiplyElemWithCoefPfiiS_i)
        /*005c*/ 	.word	0x00000000


	//----- nvinfo : EIATTR_MIN_STACK_SIZE
	.align		4
.L_15:
        /*0060*/ 	.byte	0x04, 0x12
        /*0062*/ 	.short	(.L_17 - .L_16)
	.align		4
.L_16:
        /*0064*/ 	.word	index@(_Z14fillCoefsArrayPfS_iii)
        /*0068*/ 	.word	0x00000000


	//----- nvinfo : EIATTR_MIN_STACK_SIZE
	.align		4
.L_17:
        /*006c*/ 	.byte	0x04, 0x12
        /*006e*/ 	.short	(.L_19 - .L_18)
	.align		4
.L_18:
        /*0070*/ 	.word	index@(_Z22multiplyDetWithElementPePfi)
        /*0074*/ 	.word	0x00000000
.L_19:


//--------------------- .nv.compat                --------------------------
	.section	.nv.compat,"",@"SHT_CUDA_COMPAT_INFO"
	.align	4
        /*0000*/ 	.byte	0x02, 0x09, 0x00, 0x00, 0x02, 0x02, 0x01, 0x00, 0x02, 0x05, 0x05, 0x00, 0x03, 0x07, 0x01, 0x01
        /*0010*/ 	.byte	0x02, 0x03, 0x00, 0x00, 0x02, 0x06, 0x01, 0x00, 0x04, 0x0b, 0x08, 0x00, 0x01, 0x00, 0x00, 0x00
        /*0020*/ 	.byte	0x00, 0x00, 0x00, 0x00


//--------------------- .nv.info._Z20multiplyElemWithCoefPfiiS_i --------------------------
	.section	.nv.info._Z20multiplyElemWithCoefPfiiS_i,"",@"SHT_CUDA_INFO"
	.sectionflags	@""
	.align	4


	//----- nvinfo : EIATTR_CUDA_API_VERSION
	.align		4
        /*0000*/ 	.byte	0x04, 0x37
        /*0002*/ 	.short	(.L_21 - .L_20)
.L_20:
        /*0004*/ 	.word	0x00000082


	//----- nvinfo : EIATTR_KPARAM_INFO
	.align		4
.L_21:
        /*0008*/ 	.byte	0x04, 0x17
        /*000a*/ 	.short	(.L_23 - .L_22)
.L_22:
        /*000c*/ 	.word	0x00000000
        /*0010*/ 	.short	0x0004
        /*0012*/ 	.short	0x0018
        /*0014*/ 	.byte	0x00, 0xf0, 0x11, 0x00


	//----- nvinfo : EIATTR_KPARAM_INFO
	.align		4
.L_23:
        /*0018*/ 	.byte	0x04, 0x17
        /*001a*/ 	.short	(.L_25 - .L_24)
.L_24:
        /*001c*/ 	.word	0x00000000
        /*0020*/ 	.short	0x0003
        /*0022*/ 	.short	0x0010
        /*0024*/ 	.byte	0x00, 0xf5, 0x21, 0x00


	//----- nvinfo : EIATTR_KPARAM_INFO
	.align		4
.L_25:
        /*0028*/ 	.byte	0x04, 0x17
        /*002a*/ 	.short	(.L_27 - .L_26)
.L_26:
        /*002c*/ 	.word	0x00000000
        /*0030*/ 	.short	0x0002
        /*0032*/ 	.short	0x000c
        /*0034*/ 	.byte	0x00, 0xf0, 0x11, 0x00


	//----- nvinfo : EIATTR_KPARAM_INFO
	.align		4
.L_27:
        /*0038*/ 	.byte	0x04, 0x17
        /*003a*/ 	.short	(.L_29 - .L_28)
.L_28:
        /*003c*/ 	.word	0x00000000
        /*0040*/ 	.short	0x0001
        /*0042*/ 	.short	0x0008
        /*0044*/ 	.byte	0x00, 0xf0, 0x11, 0x00


	//----- nvinfo : EIATTR_KPARAM_INFO
	.align		4
.L_29:
        /*0048*/ 	.byte	0x04, 0x17
        /*004a*/ 	.short	(.L_31 - .L_30)
.L_30:
        /*004c*/ 	.word	0x00000000
        /*0050*/ 	.short	0x0000
        /*0052*/ 	.short	0x0000
        /*0054*/ 	.byte	0x00, 0xf5, 0x21, 0x00


	//----- nvinfo : EIATTR_SPARSE_MMA_MASK
	.align		4
.L_31:
        /*0058*/ 	.byte	0x03, 0x50
        /*005a*/ 	.short	0x0000


	//----- nvinfo : EIATTR_MAXREG_COUNT
	.align		4
        /*005c*/ 	.byte	0x03, 0x1b
        /*005e*/ 	.short	0x00ff


	//----- nvinfo : EIATTR_MERCURY_ISA_VERSION
	.align		4
        /*0060*/ 	.byte	0x03, 0x5f
        /*0062*/ 	.short	0x0101


	//----- nvinfo : EIATTR_VRC_CTA_INIT_COUNT
	.align		4
        /*0064*/ 	.byte	0x02, 0x4a
	.zero		1
	.zero		1


	//----- nvinfo : EIATTR_EXIT_INSTR_OFFSETS
	.align		4
        /*0068*/ 	.byte	0x04, 0x1c
        /*006a*/ 	.short	(.L_33 - .L_32)


	//   ....[0]....
.L_32:
        /*006c*/ 	.word	0x00000370


	//----- nvinfo : EIATTR_CBANK_PARAM_SIZE
	.align		4
.L_33:
        /*0070*/ 	.byte	0x03, 0x19
        /*0072*/ 	.short	0x001c


	//----- nvinfo : EIATTR_PARAM_CBANK
	.align		4
        /*0074*/ 	.byte	0x04, 0x0a
        /*0076*/ 	.short	(.L_35 - .L_34)
	.align		4
.L_34:
        /*0078*/ 	.word	index@(.nv.constant0._Z20multiplyElemWithCoefPfiiS_i)
        /*007c*/ 	.short	0x0380
        /*007e*/ 	.short	0x001c


	//----- nvinfo : EIATTR_SW_WAR
	.align		4
.L_35:
        /*0080*/ 	.byte	0x04, 0x36
        /*0082*/ 	.short	(.L_37 - .L_36)
.L_36:
        /*0084*/ 	.word	0x00000008
.L_37:


//--------------------- .nv.info._Z14fillCoefsArrayPfS_iii --------------------------
	.section	.nv.info._Z14fillCoefsArrayPfS_iii,"",@"SHT_CUDA_INFO"
	.sectionflags	@""
	.align	4


	//----- nvinfo : EIATTR_CUDA_API_VERSION
	.align		4
        /*0000*/ 	.byte	0x04, 0x37
        /*0002*/ 	.short	(.L_39 - .L_38)
.L_38:
        /*0004*/ 	.word	0x00000082


	//----- nvinfo : EIATTR_KPARAM_INFO
	.align		4
.L_39:
        /*0008*/ 	.byte	0x04, 0x17
        /*000a*/ 	.short	(.L_41 - .L_40)
.L_40:
        /*000c*/ 	.word	0x00000000
        /*0010*/ 	.short	0x0004
        /*0012*/ 	.short	0x0018
        /*0014*/ 	.byte	0x00, 0xf0, 0x11, 0x00


	//----- nvinfo : EIATTR_KPARAM_INFO
	.align		4
.L_41:
        /*0018*/ 	.byte	0x04, 0x17
        /*001a*/ 	.short	(.L_43 - .L_42)
.L_42:
        /*001c*/ 	.word	0x00000000
        /*0020*/ 	.short	0x0003
        /*0022*/ 	.short	0x0014
        /*0024*/ 	.byte	0x00, 0xf0, 0x11, 0x00


	//----- nvinfo : EIATTR_KPARAM_INFO
	.align		4
.L_43:
        /*0028*/ 	.byte	0x04, 0x17
        /*002a*/ 	.short	(.L_45 - .L_44)
.L_44:
        /*002c*/ 	.word	0x00000000
        /*0030*/ 	.short	0x0002
        /*0032*/ 	.short	0x0010
        /*0034*/ 	.byte	0x00, 0xf0, 0x11, 0x00


	//----- nvinfo : EIATTR_KPARAM_INFO
	.align		4
.L_45:
        /*0038*/ 	.byte	0x04, 0x17
        /*003a*/ 	.short	(.L_47 - .L_46)
.L_46:
        /*003c*/ 	.word	0x00000000
        /*0040*/ 	.short	0x0001
        /*0042*/ 	.short	0x0008
        /*0044*/ 	.byte	0x00, 0xf5, 0x21, 0x00


	//----- nvinfo : EIATTR_KPARAM_INFO
	.align		4
.L_47:
        /*0048*/ 	.byte	0x04, 0x17
        /*004a*/ 	.short	(.L_49 - .L_48)
.L_48:
        /*004c*/ 	.word	0x00000000
        /*0050*/ 	.short	0x0000
        /*0052*/ 	.short	0x0000
        /*0054*/ 	.byte	0x00, 0xf5, 0x21, 0x00


	//----- nvinfo : EIATTR_SPARSE_MMA_MASK
	.align		4
.L_49:
        /*0058*/ 	.byte	0x03, 0x50
        /*005a*/ 	.short	0x0000


	//----- nvinfo : EIATTR_MAXREG_COUNT
	.align		4
        /*005c*/ 	.byte	0x03, 0x1b
        /*005e*/ 	.short	0x00ff


	//----- nvinfo : EIATTR_MERCURY_ISA_VERSION
	.align		4
        /*0060*/ 	.byte	0x03, 0x5f
        /*0062*/ 	.short	0x0101


	//----- nvinfo : EIATTR_VRC_CTA_INIT_COUNT
	.align		4
        /*0064*/ 	.byte	0x02, 0x4a
	.zero		1
	.zero		1


	//----- nvinfo : EIATTR_EXIT_INSTR_OFFSETS
	.align		4
        /*0068*/ 	.byte	0x04, 0x1c
        /*006a*/ 	.short	(.L_51 - .L_50)


	//   ....[0]....
.L_50:
        /*006c*/ 	.word	0x00000390


	//----- nvinfo : EIATTR_CRS_STACK_SIZE
	.align		4
.L_51:
        /*0070*/ 	.byte	0x04, 0x1e
        /*0072*/ 	.short	(.L_53 - .L_52)
.L_52:
        /*0074*/ 	.word	0x00000000


	//----- nvinfo : EIATTR_CBANK_PARAM_SIZE
	.align		4
.L_53:
        /*0078*/ 	.byte	0x03, 0x19
        /*007a*/ 	.short	0x001c


	//----- nvinfo : EIATTR_PARAM_CBANK
	.align		4
        /*007c*/ 	.byte	0x04, 0x0a
        /*007e*/ 	.short	(.L_55 - .L_54)
	.align		4
.L_54:
        /*0080*/ 	.word	index@(.nv.constant0._Z14fillCoefsArrayPfS_iii)
        /*0084*/ 	.short	0x0380
        /*0086*/ 	.short	0x001c


	//----- nvinfo : EIATTR_SW_WAR
	.align		4
.L_55:
        /*0088*/ 	.byte	0x04, 0x36
        /*008a*/ 	.short	(.L_57 - .L_56)
.L_56:
        /*008c*/ 	.word	0x00000008
.L_57:


//--------------------- .nv.info._Z22multiplyDetWithElementPePfi --------------------------
	.section	.nv.info._Z22multiplyDetWithElementPePfi,"",@"SHT_CUDA_INFO"
	.sectionflags	@""
	.align	4


	//----- nvinfo : EIATTR_CUDA_API_VERSION
	.align		4
        /*0000*/ 	.byte	0x04, 0x37
        /*0002*/ 	.short	(.L_59 - .L_58)
.L_58:
        /*0004*/ 	.word	0x00000082


	//----- nvinfo : EIATTR_KPARAM_INFO
	.align		4
.L_59:
        /*0008*/ 	.byte	0x04, 0x17
        /*000a*/ 	.short	(.L_61 - .L_60)
.L_60:
        /*000c*/ 	.word	0x00000000
        /*0010*/ 	.short	0x0002
        /*0012*/ 	.short	0x0010
        /*0014*/ 	.byte	0x00, 0xf0, 0x11, 0x00


	//----- nvinfo : EIATTR_KPARAM_INFO
	.align		4
.L_61:
        /*0018*/ 	.byte	0x04, 0x17
        /*001a*/ 	.short	(.L_63 - .L_62)
.L_62:
        /*001c*/ 	.word	0x00000000
        /*0020*/ 	.short	0x0001
        /*0022*/ 	.short	0x0008
        /*0024*/ 	.byte	0x00, 0xf5, 0x21, 0x00


	//----- nvinfo : EIATTR_KPARAM_INFO
	.align		4
.L_63:
        /*0028*/ 	.byte	0x04, 0x17
        /*002a*/ 	.short	(.L_65 - .L_64)
.L_64:
        /*002c*/ 	.word	0x00000000
        /*0030*/ 	.short	0x0000
        /*0032*/ 	.short	0x0000
        /*0034*/ 	.byte	0x00, 0xf5, 0x21, 0x00


	//----- nvinfo : EIATTR_SPARSE_MMA_MASK
	.align		4
.L_65:
        /*0038*/ 	.byte	0x03, 0x50
        /*003a*/ 	.short	0x0000


	//----- nvinfo : EIATTR_MAXREG_COUNT
	.align		4
        /*003c*/ 	.byte	0x03, 0x1b
        /*003e*/ 	.short	0x00ff


	//----- nvinfo : EIATTR_MERCURY_ISA_VERSION
	.align		4
        /*0040*/ 	.byte	0x03, 0x5f
        /*0042*/ 	.short	0x0101


	//----- nvinfo : EIATTR_VRC_CTA_INIT_COUNT
	.align		4
        /*0044*/ 	.byte	0x02, 0x4a
	.zero		1
	.zero		1


	//----- nvinfo : EIATTR_EXIT_INSTR_OFFSETS
	.align		4
        /*0048*/ 	.byte	0x04, 0x1c
        /*004a*/ 	.short	(.L_67 - .L_66)


	//   ....[0]....
.L_66:
        /*004c*/ 	.word	0x000000b0


	//----- nvinfo : EIATTR_CBANK_PARAM_SIZE
	.align		4
.L_67:
        /*0050*/ 	.byte	0x03, 0x19
        /*0052*/ 	.short	0x0014


	//----- nvinfo : EIATTR_PARAM_CBANK
	.align		4
        /*0054*/ 	.byte	0x04, 0x0a
        /*0056*/ 	.short	(.L_69 - .L_68)
	.align		4
.L_68:
        /*0058*/ 	.word	index@(.nv.constant0._Z22multiplyDetWithElementPePfi)
        /*005c*/ 	.short	0x0380
        /*005e*/ 	.short	0x0014


	//----- nvinfo : EIATTR_SW_WAR
	.align		4
.L_69:
        /*0060*/ 	.byte	0x04, 0x36
        /*0062*/ 	.short	(.L_71 - .L_70)
.L_70:
        /*0064*/ 	.word	0x00000008
.L_71:


//--------------------- .nv.callgraph             --------------------------
	.section	.nv.callgraph,"",@"SHT_CUDA_CALLGRAPH"
	.align	4
	.sectionentsize	8
	.align		4
        /*0000*/ 	.word	0x00000000
	.align		4
        /*0004*/ 	.word	0xffffffff
	.align		4
        /*0008*/ 	.word	0x00000000
	.align		4
        /*000c*/ 	.word	0xfffffffe
	.align		4
        /*0010*/ 	.word	0x00000000
	.align		4
        /*0014*/ 	.word	0xfffffffd
	.align		4
        /*0018*/ 	.word	0x00000000
	.align		4
        /*001c*/ 	.word	0xfffffffc


//--------------------- .text._Z20multiplyElemWithCoefPfiiS_i --------------------------
	.section	.text._Z20multiplyElemWithCoefPfiiS_i,"ax",@progbits
	.align	128
        .global         _Z20multiplyElemWithCoefPfiiS_i
        .type           _Z20multiplyElemWithCoefPfiiS_i,@function
        .size           _Z20multiplyElemWithCoefPfiiS_i,(.L_x_17 - _Z20multiplyElemWithCoefPfiiS_i)
        .other          _Z20multiplyElemWithCoefPfiiS_i,@"STO_CUDA_ENTRY STV_DEFAULT"
_Z20multiplyElemWithCoefPfiiS_i:
.text._Z20multiplyElemWithCoefPfiiS_i:
[----:B------:R-:W-:Y:S08]  /*0000*/  LDC R1, c[0x0][0x37c] ;  /* 0x0000df00ff017b82 */ /* 0x000ff00000000800 */
[----:B------:R-:W0:Y:S01]  /*0010*/  LDC.64 R2, c[0x0][0x388] ;  /* 0x0000e200ff027b82 */ /* 0x000e220000000a00 */
[----:B------:R-:W1:Y:S01]  /*0020*/  S2R R4, SR_CTAID.X ;  /* 0x0000000000047919 */ /* 0x000e620000002500 */
[----:B------:R-:W1:Y:S01]  /*0030*/  LDCU UR4, c[0x0][0x360] ;  /* 0x00006c00ff0477ac */ /* 0x000e620008000800 */
[----:B------:R-:W1:Y:S01]  /*0040*/  S2R R7, SR_TID.X ;  /* 0x0000000000077919 */ /* 0x000e620000002100 */
[----:B------:R-:W2:Y:S01]  /*0050*/  LDCU UR5, c[0x0][0x398] ;  /* 0x00007300ff0577ac */ /* 0x000ea20008000800 */
[----:B0-----:R-:W-:-:S04]  /*0060*/  IADD3 R0, PT, PT, R2, -R3, RZ ;  /* 0x8000000302007210 */ /* 0x001fc80007ffe0ff */
[----:B------:R-:W-:-:S04]  /*0070*/  IABS R8, R0 ;  /* 0x0000000000087213 */ /* 0x000fc80000000000 */
[----:B------:R-:W0:Y:S01]  /*0080*/  I2F.RP R6, R8 ;  /* 0x0000000800067306 */ /* 0x000e220000209400 */
[----:B-1----:R-:W-:-:S07]  /*0090*/  IMAD R4, R4, UR4, R7 ;  /* 0x0000000404047c24 */ /* 0x002fce000f8e0207 */
[----:B0-----:R-:W0:Y:S02]  /*00a0*/  MUFU.RCP R6, R6 ;  /* 0x0000000600067308 */ /* 0x001e240000001000 */
[----:B0-----:R-:W-:-:S06]  /*00b0*/  VIADD R5, R6, 0xffffffe ;  /* 0x0ffffffe06057836 */ /* 0x001fcc0000000000 */
[----:B------:R-:W0:Y:S02]  /*00c0*/  F2I.FTZ.U32.TRUNC.NTZ R5, R5 ;  /* 0x0000000500057305 */ /* 0x000e24000021f000 */
[----:B0-----:R-:W-:-:S05]  /*00d0*/  IADD3 R9, PT, PT, RZ, -R5, RZ ;  /* 0x80000005ff097210 */ /* 0x001fca0007ffe0ff */
[----:B------:R-:W-:Y:S01]  /*00e0*/  IMAD.MOV.U32 R7, RZ, RZ, R9 ;  /* 0x000000ffff077224 */ /* 0x000fe200078e0009 */
[----:B--2---:R-:W-:Y:S01]  /*00f0*/  IADD3 R9, PT, PT, R4, UR5, RZ ;  /* 0x0000000504097c10 */ /* 0x004fe2000fffe0ff */
[----:B------:R-:W0:Y:S01]  /*0100*/  LDCU.64 UR4, c[0x0][0x358] ;  /* 0x00006b00ff0477ac */ /* 0x000e220008000a00 */
[----:B------:R-:W-:Y:S01]  /*0110*/  IABS R4, R0 ;  /* 0x0000000000047213 */ /* 0x000fe20000000000 */
[----:B------:R-:W-:Y:S01]  /*0120*/  IMAD R7, R7, R8, RZ ;  /* 0x0000000807077224 */ /* 0x000fe200078e02ff */
[----:B------:R-:W-:-:S03]  /*0130*/  IABS R6, R9 ;  /* 0x0000000900067213 */ /* 0x000fc60000000000 */
[----:B------:R-:W-:Y:S02]  /*0140*/  IMAD.MOV R10, RZ, RZ, -R4 ;  /* 0x000000ffff0a7224 */ /* 0x000fe400078e0a04 */
[----:B------:R-:W-:-:S05]  /*0150*/  HFMA2 R4, -RZ, RZ, 0, 0 ;  /* 0x00000000ff047431 */ /* 0x000fca00000001ff */
[----:B------:R-:W-:-:S04]  /*0160*/  IMAD.HI.U32 R4, R5, R7, R4 ;  /* 0x0000000705047227 */ /* 0x000fc800078e0004 */
[----:B------:R-:W-:Y:S01]  /*0170*/  IMAD.MOV.U32 R5, RZ, RZ, R6 ;  /* 0x000000ffff057224 */ /* 0x000fe200078e0006 */
[----:B------:R-:W-:-:S03]  /*0180*/  MOV R6, R10 ;  /* 0x0000000a00067202 */ /* 0x000fc60000000f00 */
[----:B------:R-:W-:-:S04]  /*0190*/  IMAD.HI.U32 R4, R4, R5, RZ ;  /* 0x0000000504047227 */ /* 0x000fc800078e00ff */
[----:B------:R-:W-:Y:S02]  /*01a0*/  IMAD R5, R4, R6, R5 ;  /* 0x0000000604057224 */ /* 0x000fe400078e0205 */
[----:B------:R-:W1:Y:S03]  /*01b0*/  LDC.64 R6, c[0x0][0x390] ;  /* 0x0000e400ff067b82 */ /* 0x000e660000000a00 */
[----:B------:R-:W-:-:S13]  /*01c0*/  ISETP.GT.U32.AND P2, PT, R8, R5, PT ;  /* 0x000000050800720c */ /* 0x000fda0003f44070 */
[----:B------:R-:W-:Y:S01]  /*01d0*/  @!P2 IMAD.IADD R5, R5, 0x1, -R8 ;  /* 0x000000010505a824 */ /* 0x000fe200078e0a08 */
[----:B------:R-:W-:Y:S02]  /*01e0*/  @!P2 IADD3 R4, PT, PT, R4, 0x1, RZ ;  /* 0x000000010404a810 */ /* 0x000fe40007ffe0ff */
[----:B------:R-:W-:Y:S02]  /*01f0*/  ISETP.NE.AND P2, PT, R0, RZ, PT ;  /* 0x000000ff0000720c */ /* 0x000fe40003f45270 */
[----:B------:R-:W-:Y:S02]  /*0200*/  ISETP.GE.U32.AND P0, PT, R5, R8, PT ;  /* 0x000000080500720c */ /* 0x000fe40003f06070 */
[----:B------:R-:W-:-:S04]  /*0210*/  LOP3.LUT R5, R9, R0, RZ, 0x3c, !PT ;  /* 0x0000000009057212 */ /* 0x000fc800078e3cff */
[----:B------:R-:W-:-:S07]  /*0220*/  ISETP.GE.AND P1, PT, R5, RZ, PT ;  /* 0x000000ff0500720c */ /* 0x000fce0003f26270 */
[----:B------:R-:W-:-:S05]  /*0230*/  @P0 IADD3 R4, PT, PT, R4, 0x1, RZ ;  /* 0x0000000104040810 */ /* 0x000fca0007ffe0ff */
[----:B------:R-:W-:Y:S02]  /*0240*/  IMAD.MOV.U32 R8, RZ, RZ, R4 ;  /* 0x000000ffff087224 */ /* 0x000fe400078e0004 */
[----:B------:R-:W2:Y:S03]  /*0250*/  LDC.64 R4, c[0x0][0x380] ;  /* 0x0000e000ff047b82 */ /* 0x000ea60000000a00 */
[----:B------:R-:W-:Y:S02]  /*0260*/  @!P1 IADD3 R8, PT, PT, -R8, RZ, RZ ;  /* 0x000000ff08089210 */ /* 0x000fe40007ffe1ff */
[----:B------:R-:W-:-:S04]  /*0270*/  @!P2 LOP3.LUT R8, RZ, R0, RZ, 0x33, !PT ;  /* 0x00000000ff08a212 */ /* 0x000fc800078e33ff */
[----:B------:R-:W-:-:S05]  /*0280*/  IADD3 R10, PT, PT, -R8, RZ, RZ ;  /* 0x000000ff080a7210 */ /* 0x000fca0007ffe1ff */
[----:B------:R-:W-:Y:S02]  /*0290*/  IMAD R0, R0, R10, R9 ;  /* 0x0000000a00007224 */ /* 0x000fe400078e0209 */
[----:B------:R-:W-:-:S03]  /*02a0*/  IMAD.IADD R9, R8, 0x1, R3 ;  /* 0x0000000108097824 */ /* 0x000fc600078e0203 */
[----:B------:R-:W-:Y:S01]  /*02b0*/  IADD3 R0, PT, PT, R0, R3, RZ ;  /* 0x0000000300007210 */ /* 0x000fe20007ffe0ff */
[----:B------:R-:W-:-:S04]  /*02c0*/  IMAD R13, R9, R2, R2 ;  /* 0x00000002090d7224 */ /* 0x000fc800078e0202 */
[----:B------:R-:W-:Y:S01]  /*02d0*/  IMAD R11, R2, R3, R0 ;  /* 0x00000003020b7224 */ /* 0x000fe200078e0200 */
[----:B------:R-:W-:Y:S01]  /*02e0*/  IADD3 R13, PT, PT, R0, R13, RZ ;  /* 0x0000000d000d7210 */ /* 0x000fe20007ffe0ff */
[----:B-1----:R-:W-:-:S04]  /*02f0*/  IMAD.WIDE R2, R9, 0x4, R6 ;  /* 0x0000000409027825 */ /* 0x002fc800078e0206 */
[--C-:B--2---:R-:W-:Y:S02]  /*0300*/  IMAD.WIDE R6, R11, 0x4, R4.reuse ;  /* 0x000000040b067825 */ /* 0x104fe400078e0204 */
[----:B0-----:R-:W2:Y:S02]  /*0310*/  LDG.E R2, desc[UR4][R2.64] ;  /* 0x0000000402027981 */ /* 0x001ea4000c1e1900 */
[----:B------:R-:W-:Y:S02]  /*0320*/  IMAD.WIDE R4, R13, 0x4, R4 ;  /* 0x000000040d047825 */ /* 0x000fe400078e0204 */
[----:B------:R-:W2:Y:S04]  /*0330*/  LDG.E R7, desc[UR4][R6.64] ;  /* 0x0000000406077981 */ /* 0x000ea8000c1e1900 */
[----:B------:R-:W2:Y:S02]  /*0340*/  LDG.E R9, desc[UR4][R4.64] ;  /* 0x0000000404097981 */ /* 0x000ea4000c1e1900 */
[----:B--2---:R-:W-:-:S05]  /*0350*/  FFMA R9, R2, R7, R9 ;  /* 0x0000000702097223 */ /* 0x004fca0000000009 */
[----:B------:R-:W-:Y:S01]  /*0360*/  STG.E desc[UR4][R4.64], R9 ;  /* 0x0000000904007986 */ /* 0x000fe2000c101904 */
[----:B------:R-:W-:Y:S05]  /*0370*/  EXIT ;  /* 0x000000000000794d */ /* 0x000fea0003800000 */
.L_x_0:
[----:B------:R-:W-:-:S00]  /*0380*/  BRA `(.L_x_0) ;  /* 0xfffffffc00fc7947 */ /* 0x000fc0000383ffff */
[----:B------:R-:W-:-:S00]  /*0390*/  NOP ;  /* 0x0000000000007918 */ /* 0x000fc00000000000 */
        /* <DEDUP_REMOVED lines=14> */
.L_x_17:


//--------------------- .text._Z14fillCoefsArrayPfS_iii --------------------------
	.section	.text._Z14fillCoefsArrayPfS_iii,"ax",@progbits
	.align	128
        .global         _Z14fillCoefsArrayPfS_iii
        .type           _Z14fillCoefsArrayPfS_iii,@function
        .size           _Z14fillCoefsArrayPfS_iii,(.L_x_16 - _Z14fillCoefsArrayPfS_iii)
        .other          _Z14fillCoefsArrayPfS_iii,@"STO_CUDA_ENTRY STV_DEFAULT"
_Z14fillCoefsArrayPfS_iii:
.text._Z14fillCoefsArrayPfS_iii:
[----:B------:R-:W-:Y:S01]  /*0000*/  LDC R1, c[0x0][0x37c] ;  /* 0x0000df00ff017b82 */ /* 0x000fe20000000800 */
[----:B------:R-:W0:Y:S07]  /*0010*/  S2R R0, SR_CTAID.X ;  /* 0x0000000000007919 */ /* 0x000e2e0000002500 */
[----:B------:R-:W1:Y:S01]  /*0020*/  LDC.64 R4, c[0x0][0x388] ;  /* 0x0000e200ff047b82 */ /* 0x000e620000000a00 */
[----:B------:R-:W0:Y:S01]  /*0030*/  LDCU UR6, c[0x0][0x360] ;  /* 0x00006c00ff0677ac */ /* 0x000e220008000800 */
[----:B------:R-:W0:Y:S01]  /*0040*/  S2R R3, SR_TID.X ;  /* 0x0000000000037919 */ /* 0x000e220000002100 */
[----:B------:R-:W2:Y:S05]  /*0050*/  LDCU UR7, c[0x0][0x398] ;  /* 0x00007300ff0777ac */ /* 0x000eaa0008000800 */
[----:B------:R-:W1:Y:S01]  /*0060*/  LDC.64 R8, c[0x0][0x390] ;  /* 0x0000e400ff087b82 */ /* 0x000e620000000a00 */
[----:B------:R-:W3:Y:S01]  /*0070*/  LDCU.64 UR4, c[0x0][0x358] ;  /* 0x00006b00ff0477ac */ /* 0x000ee20008000a00 */
[----:B-1----:R-:W-:-:S04]  /*0080*/  IMAD.WIDE R6, R9, 0x4, R4 ;  /* 0x0000000409067825 */ /* 0x002fc800078e0204 */
[----:B0-----:R-:W-:Y:S02]  /*0090*/  IMAD R0, R0, UR6, R3 ;  /* 0x0000000600007c24 */ /* 0x001fe4000f8e0203 */
[----:B---3--:R-:W3:Y:S02]  /*00a0*/  LDG.E R7, desc[UR4][R6.64] ;  /* 0x0000000406077981 */ /* 0x008ee4000c1e1900 */
[----:B--2---:R-:W-:-:S04]  /*00b0*/  VIADD R3, R0, UR7 ;  /* 0x0000000700037c36 */ /* 0x004fc80008000000 */
[----:B------:R-:W-:-:S04]  /*00c0*/  IMAD R2, R3, R8, R8 ;  /* 0x0000000803027224 */ /* 0x000fc800078e0208 */
[----:B------:R-:W-:-:S04]  /*00d0*/  IMAD.IADD R2, R2, 0x1, R9 ;  /* 0x0000000102027824 */ /* 0x000fc800078e0209 */
[----:B------:R-:W-:-:S05]  /*00e0*/  IMAD.WIDE R4, R2, 0x4, R4 ;  /* 0x0000000402047825 */ /* 0x000fca00078e0204 */
[----:B------:R-:W2:Y:S01]  /*00f0*/  LDG.E R0, desc[UR4][R4.64] ;  /* 0x0000000404007981 */ /* 0x000ea2000c1e1900 */
[----:B------:R-:W-:Y:S01]  /*0100*/  BSSY.RECONVERGENT B0, `(.L_x_1) ;  /* 0x000000d000007945 */ /* 0x000fe20003800200 */
[----:B---3--:R-:W0:Y:S02]  /*0110*/  MUFU.RCP R8, R7 ;  /* 0x0000000700087308 */ /* 0x008e240000001000 */
[----:B0-----:R-:W-:-:S06]  /*0120*/  FFMA R3, -R7, R8, 1 ;  /* 0x3f80000007037423 */ /* 0x001fcc0000000108 */
[----:B--2---:R-:W0:Y:S01]  /*0130*/  FCHK P0, -R0, R7 ;  /* 0x0000000700007302 */ /* 0x004e220000000100 */
[----:B------:R-:W-:-:S04]  /*0140*/  FFMA R3, R8, R3, R8 ;  /* 0x0000000308037223 */ /* 0x000fc80000000008 */
[----:B------:R-:W-:-:S04]  /*0150*/  FFMA R8, -R0, R3, RZ ;  /* 0x0000000300087223 */ /* 0x000fc800000001ff */
[----:B------:R-:W-:-:S04]  /*0160*/  FFMA R6, -R7, R8, -R0 ;  /* 0x0000000807067223 */ /* 0x000fc80000000900 */
[----:B------:R-:W-:Y:S01]  /*0170*/  FFMA R9, R3, R6, R8 ;  /* 0x0000000603097223 */ /* 0x000fe20000000008 */
[----:B0-----:R-:W-:Y:S06]  /*0180*/  @!P0 BRA `(.L_x_2) ;  /* 0x0000000000108947 */ /* 0x001fec0003800000 */
[----:B------:R-:W-:Y:S01]  /*0190*/  FADD R3, -R0, -RZ ;  /* 0x800000ff00037221 */ /* 0x000fe20000000100 */
[----:B------:R-:W-:-:S07]  /*01a0*/  MOV R4, 0x1c0 ;  /* 0x000001c000047802 */ /* 0x000fce0000000f00 */
[----:B------:R-:W-:Y:S05]  /*01b0*/  CALL.REL.NOINC `($__internal_0_$__cuda_sm3x_div_rn_noftz_f32_slowpath) ;  /* 0x0000000000787944 */ /* 0x000fea0003c00000 */
[----:B------:R-:W-:-:S07]  /*01c0*/  IMAD.MOV.U32 R9, RZ, RZ, R0 ;  /* 0x000000ffff097224 */ /* 0x000fce00078e0000 */
.L_x_2:
[----:B------:R-:W-:Y:S05]  /*01d0*/  BSYNC.RECONVERGENT B0 ;  /* 0x0000000000007941 */ /* 0x000fea0003800200 */
.L_x_1:
[----:B------:R-:W0:Y:S02]  /*01e0*/  LDC R11, c[0x0][0x390] ;  /* 0x0000e400ff0b7b82 */ /* 0x000e240000000800 */
[----:B0-----:R-:W-:-:S04]  /*01f0*/  IABS R3, R11 ;  /* 0x0000000b00037213 */ /* 0x001fc80000000000 */
[----:B------:R-:W0:Y:S08]  /*0200*/  I2F.RP R0, R3 ;  /* 0x0000000300007306 */ /* 0x000e300000209400 */
[----:B0-----:R-:W0:Y:S02]  /*0210*/  MUFU.RCP R0, R0 ;  /* 0x0000000000007308 */ /* 0x001e240000001000 */
[----:B0-----:R-:W-:-:S06]  /*0220*/  VIADD R4, R0, 0xffffffe ;  /* 0x0ffffffe00047836 */ /* 0x001fcc0000000000 */
[----:B------:R0:W1:Y:S02]  /*0230*/  F2I.FTZ.U32.TRUNC.NTZ R5, R4 ;  /* 0x0000000400057305 */ /* 0x000064000021f000 */
[----:B0-----:R-:W-:Y:S02]  /*0240*/  IMAD.MOV.U32 R4, RZ, RZ, RZ ;  /* 0x000000ffff047224 */ /* 0x001fe400078e00ff */
[----:B-1----:R-:W-:-:S04]  /*0250*/  IMAD.MOV R6, RZ, RZ, -R5 ;  /* 0x000000ffff067224 */ /* 0x002fc800078e0a05 */
[----:B------:R-:W-:Y:S01]  /*0260*/  IMAD R7, R6, R3, RZ ;  /* 0x0000000306077224 */ /* 0x000fe200078e02ff */
[----:B------:R-:W-:-:S03]  /*0270*/  IABS R6, R2 ;  /* 0x0000000200067213 */ /* 0x000fc60000000000 */
[----:B------:R-:W-:-:S06]  /*0280*/  IMAD.HI.U32 R5, R5, R7, R4 ;  /* 0x0000000705057227 */ /* 0x000fcc00078e0004 */
[----:B------:R-:W-:-:S04]  /*0290*/  IMAD.HI.U32 R5, R5, R6, RZ ;  /* 0x0000000605057227 */ /* 0x000fc800078e00ff */
[----:B------:R-:W-:-:S04]  /*02a0*/  IMAD.MOV R0, RZ, RZ, -R5 ;  /* 0x000000ffff007224 */ /* 0x000fc800078e0a05 */
[----:B------:R-:W-:-:S05]  /*02b0*/  IMAD R0, R3, R0, R6 ;  /* 0x0000000003007224 */ /* 0x000fca00078e0206 */
[----:B------:R-:W-:-:S13]  /*02c0*/  ISETP.GT.U32.AND P2, PT, R3, R0, PT ;  /* 0x000000000300720c */ /* 0x000fda0003f44070 */
[----:B------:R-:W-:Y:S02]  /*02d0*/  @!P2 IMAD.IADD R0, R0, 0x1, -R3 ;  /* 0x000000010000a824 */ /* 0x000fe400078e0a03 */
[----:B------:R-:W-:Y:S01]  /*02e0*/  @!P2 VIADD R5, R5, 0x1 ;  /* 0x000000010505a836 */ /* 0x000fe20000000000 */
[----:B------:R-:W-:Y:S02]  /*02f0*/  ISETP.NE.AND P2, PT, R11, RZ, PT ;  /* 0x000000ff0b00720c */ /* 0x000fe40003f45270 */
[----:B------:R-:W-:Y:S02]  /*0300*/  ISETP.GE.U32.AND P0, PT, R0, R3, PT ;  /* 0x000000030000720c */ /* 0x000fe40003f06070 */
[----:B------:R-:W-:Y:S02]  /*0310*/  LOP3.LUT R0, R2, R11, RZ, 0x3c, !PT ;  /* 0x0000000b02007212 */ /* 0x000fe400078e3cff */
[----:B------:R-:W0:Y:S02]  /*0320*/  LDC.64 R2, c[0x0][0x380] ;  /* 0x0000e000ff027b82 */ /* 0x000e240000000a00 */
[----:B------:R-:W-:-:S07]  /*0330*/  ISETP.GE.AND P1, PT, R0, RZ, PT ;  /* 0x000000ff0000720c */ /* 0x000fce0003f26270 */
[----:B------:R-:W-:-:S06]  /*0340*/  @P0 VIADD R5, R5, 0x1 ;  /* 0x0000000105050836 */ /* 0x000fcc0000000000 */
[----:B------:R-:W-:Y:S01]  /*0350*/  @!P1 IMAD.MOV R5, RZ, RZ, -R5 ;  /* 0x000000ffff059224 */ /* 0x000fe200078e0a05 */
[----:B------:R-:W-:-:S05]  /*0360*/  @!P2 LOP3.LUT R5, RZ, R11, RZ, 0x33, !PT ;  /* 0x0000000bff05a212 */ /* 0x000fca00078e33ff */
[----:B0-----:R-:W-:-:S05]  /*0370*/  IMAD.WIDE R2, R5, 0x4, R2 ;  /* 0x0000000405027825 */ /* 0x001fca00078e0202 */
[----:B------:R-:W-:Y:S01]  /*0380*/  STG.E desc[UR4][R2.64+-0x4], R9 ;  /* 0xfffffc0902007986 */ /* 0x000fe2000c101904 */
[----:B------:R-:W-:Y:S05]  /*0390*/  EXIT ;  /* 0x000000000000794d */ /* 0x000fea0003800000 */
        .weak           $__internal_0_$__cuda_sm3x_div_rn_noftz_f32_slowpath
        .type           $__internal_0_$__cuda_sm3x_div_rn_noftz_f32_slowpath,@function
        .size           $__internal_0_$__cuda_sm3x_div_rn_noftz_f32_slowpath,(.L_x_16 - $__internal_0_$__cuda_sm3x_div_rn_noftz_f32_slowpath)
$__internal_0_$__cuda_sm3x_div_rn_noftz_f32_slowpath:
[----:B------:R-:W-:Y:S01]  /*03a0*/  SHF.R.U32.HI R5, RZ, 0x17, R7 ;  /* 0x00000017ff057819 */ /* 0x000fe20000011607 */
[----:B------:R-:W-:Y:S01]  /*03b0*/  BSSY.RECONVERGENT B1, `(.L_x_3) ;  /* 0x0000063000017945 */ /* 0x000fe20003800200 */
[----:B------:R-:W-:Y:S02]  /*03c0*/  SHF.R.U32.HI R0, RZ, 0x17, R3 ;  /* 0x00000017ff007819 */ /* 0x000fe40000011603 */
[----:B------:R-:W-:Y:S02]  /*03d0*/  LOP3.LUT R6, R5, 0xff, RZ, 0xc0, !PT ;  /* 0x000000ff05067812 */ /* 0x000fe400078ec0ff */
[----:B------:R-:W-:-:S03]  /*03e0*/  LOP3.LUT R5, R0, 0xff, RZ, 0xc0, !PT ;  /* 0x000000ff00057812 */ /* 0x000fc600078ec0ff */
[----:B------:R-:W-:Y:S02]  /*03f0*/  VIADD R10, R6, 0xffffffff ;  /* 0xffffffff060a7836 */ /* 0x000fe40000000000 */
[----:B------:R-:W-:-:S03]  /*0400*/  VIADD R9, R5, 0xffffffff ;  /* 0xffffffff05097836 */ /* 0x000fc60000000000 */
[----:B------:R-:W-:-:S04]  /*0410*/  ISETP.GT.U32.AND P0, PT, R10, 0xfd, PT ;  /* 0x000000fd0a00780c */ /* 0x000fc80003f04070 */
[----:B------:R-:W-:-:S13]  /*0420*/  ISETP.GT.U32.OR P0, PT, R9, 0xfd, P0 ;  /* 0x000000fd0900780c */ /* 0x000fda0000704470 */
[----:B------:R-:W-:Y:S01]  /*0430*/  @!P0 IMAD.MOV.U32 R8, RZ, RZ, RZ ;  /* 0x000000ffff088224 */ /* 0x000fe200078e00ff */
[----:B------:R-:W-:Y:S06]  /*0440*/  @!P0 BRA `(.L_x_4) ;  /* 0x0000000000608947 */ /* 0x000fec0003800000 */
[----:B------:R-:W-:Y:S02]  /*0450*/  FSETP.GTU.FTZ.AND P0, PT, |R3|, +INF , PT ;  /* 0x7f8000000300780b */ /* 0x000fe40003f1c200 */
[----:B------:R-:W-:Y:S02]  /*0460*/  FSETP.GTU.FTZ.AND P1, PT, |R7|, +INF , PT ;  /* 0x7f8000000700780b */ /* 0x000fe40003f3c200 */
[----:B------:R-:W-:Y:S02]  /*0470*/  MOV R0, R7 ;  /* 0x0000000700007202 */ /* 0x000fe40000000f00 */
[----:B------:R-:W-:-:S13]  /*0480*/  PLOP3.LUT P0, PT, P0, P1, PT, 0xf8, 0x8f ;  /* 0x00000000008f781c */ /* 0x000fda0000703f70 */
[----:B------:R-:W-:Y:S05]  /*0490*/  @P0 BRA `(.L_x_5) ;  /* 0x00000004004c0947 */ /* 0x000fea0003800000 */
[----:B------:R-:W-:-:S13]  /*04a0*/  LOP3.LUT P0, RZ, R7, 0x7fffffff, R3, 0xc8, !PT ;  /* 0x7fffffff07ff7812 */ /* 0x000fda000780c803 */
[----:B------:R-:W-:Y:S05]  /*04b0*/  @!P0 BRA `(.L_x_6) ;  /* 0x00000004003c8947 */ /* 0x000fea0003800000 */
[C---:B------:R-:W-:Y:S02]  /*04c0*/  FSETP.NEU.FTZ.AND P2, PT, |R3|.reuse, +INF , PT ;  /* 0x7f8000000300780b */ /* 0x040fe40003f5d200 */
[----:B------:R-:W-:Y:S02]  /*04d0*/  FSETP.NEU.FTZ.AND P1, PT, |R0|, +INF , PT ;  /* 0x7f8000000000780b */ /* 0x000fe40003f3d200 */
[----:B------:R-:W-:-:S11]  /*04e0*/  FSETP.NEU.FTZ.AND P0, PT, |R3|, +INF , PT ;  /* 0x7f8000000300780b */ /* 0x000fd60003f1d200 */
[----:B------:R-:W-:Y:S05]  /*04f0*/  @!P1 BRA !P2, `(.L_x_6) ;  /* 0x00000004002c9947 */ /* 0x000fea0005000000 */
[----:B------:R-:W-:-:S04]  /*0500*/  LOP3.LUT P2, RZ, R3, 0x7fffffff, RZ, 0xc0, !PT ;  /* 0x7fffffff03ff7812 */ /* 0x000fc8000784c0ff */
[----:B------:R-:W-:-:S13]  /*0510*/  PLOP3.LUT P1, PT, P1, P2, PT, 0x2f, 0xf2 ;  /* 0x0000000000f2781c */ /* 0x000fda0000f24577 */
[----:B------:R-:W-:Y:S05]  /*0520*/  @P1 BRA `(.L_x_7) ;  /* 0x0000000400181947 */ /* 0x000fea0003800000 */
[----:B------:R-:W-:-:S04]  /*0530*/  LOP3.LUT P1, RZ, R7, 0x7fffffff, RZ, 0xc0, !PT ;  /* 0x7fffffff07ff7812 */ /* 0x000fc8000782c0ff */
[----:B------:R-:W-:-:S13]  /*0540*/  PLOP3.LUT P0, PT, P0, P1, PT, 0x2f, 0xf2 ;  /* 0x0000000000f2781c */ /* 0x000fda0000702577 */
[----:B------:R-:W-:Y:S05]  /*0550*/  @P0 BRA `(.L_x_8) ;  /* 0x0000000400000947 */ /* 0x000fea0003800000 */
[----:B------:R-:W-:Y:S02]  /*0560*/  ISETP.GE.AND P0, PT, R9, RZ, PT ;  /* 0x000000ff0900720c */ /* 0x000fe40003f06270 */
[----:B------:R-:W-:-:S11]  /*0570*/  ISETP.GE.AND P1, PT, R10, RZ, PT ;  /* 0x000000ff0a00720c */ /* 0x000fd60003f26270 */
[----:B------:R-:W-:Y:S02]  /*0580*/  @P0 IMAD.MOV.U32 R8, RZ, RZ, RZ ;  /* 0x000000ffff080224 */ /* 0x000fe400078e00ff */
[----:B------:R-:W-:Y:S01]  /*0590*/  @!P0 FFMA R3, R3, 1.84467440737095516160e+19, RZ ;  /* 0x5f80000003038823 */ /* 0x000fe200000000ff */
[----:B------:R-:W-:Y:S02]  /*05a0*/  @!P0 IMAD.MOV.U32 R8, RZ, RZ, -0x40 ;  /* 0xffffffc0ff088424 */ /* 0x000fe400078e00ff */
[----:B------:R-:W-:Y:S02]  /*05b0*/  @!P1 FFMA R7, R0, 1.84467440737095516160e+19, RZ ;  /* 0x5f80000000079823 */ /* 0x000fe400000000ff */
[----:B------:R-:W-:-:S07]  /*05c0*/  @!P1 VIADD R8, R8, 0x40 ;  /* 0x0000004008089836 */ /* 0x000fce0000000000 */
.L_x_4:
[----:B------:R-:W-:Y:S01]  /*05d0*/  LEA R0, R6, 0xc0800000, 0x17 ;  /* 0xc080000006007811 */ /* 0x000fe200078eb8ff */
[----:B------:R-:W-:Y:S01]  /*05e0*/  VIADD R5, R5, 0xffffff81 ;  /* 0xffffff8105057836 */ /* 0x000fe20000000000 */
[----:B------:R-:W-:Y:S03]  /*05f0*/  BSSY.RECONVERGENT B2, `(.L_x_9) ;  /* 0x0000035000027945 */ /* 0x000fe60003800200 */
[----:B------:R-:W-:Y:S02]  /*0600*/  IMAD.IADD R7, R7, 0x1, -R0 ;  /* 0x0000000107077824 */ /* 0x000fe400078e0a00 */
[C---:B------:R-:W-:Y:S01]  /*0610*/  IMAD R0, R5.reuse, -0x800000, R3 ;  /* 0xff80000005007824 */ /* 0x040fe200078e0203 */
[----:B------:R-:W-:Y:S01]  /*0620*/  IADD3 R5, PT, PT, R5, 0x7f, -R6 ;  /* 0x0000007f05057810 */ /* 0x000fe20007ffe806 */
[----:B------:R-:W0:Y:S01]  /*0630*/  MUFU.RCP R9, R7 ;  /* 0x0000000700097308 */ /* 0x000e220000001000 */
[----:B------:R-:W-:-:S03]  /*0640*/  FADD.FTZ R11, -R7, -RZ ;  /* 0x800000ff070b7221 */ /* 0x000fc60000010100 */
[----:B------:R-:W-:Y:S02]  /*0650*/  IMAD.IADD R5, R5, 0x1, R8 ;  /* 0x0000000105057824 */ /* 0x000fe400078e0208 */
[----:B0-----:R-:W-:-:S04]  /*0660*/  FFMA R10, R9, R11, 1 ;  /* 0x3f800000090a7423 */ /* 0x001fc8000000000b */
[----:B------:R-:W-:-:S04]  /*0670*/  FFMA R12, R9, R10, R9 ;  /* 0x0000000a090c7223 */ /* 0x000fc80000000009 */
[----:B------:R-:W-:-:S04]  /*0680*/  FFMA R3, R0, R12, RZ ;  /* 0x0000000c00037223 */ /* 0x000fc800000000ff */
[----:B------:R-:W-:-:S04]  /*0690*/  FFMA R10, R11, R3, R0 ;  /* 0x000000030b0a7223 */ /* 0x000fc80000000000 */
[----:B------:R-:W-:-:S04]  /*06a0*/  FFMA R9, R12, R10, R3 ;  /* 0x0000000a0c097223 */ /* 0x000fc80000000003 */
[----:B------:R-:W-:-:S04]  /*06b0*/  FFMA R10, R11, R9, R0 ;  /* 0x000000090b0a7223 */ /* 0x000fc80000000000 */
[----:B------:R-:W-:-:S05]  /*06c0*/  FFMA R0, R12, R10, R9 ;  /* 0x0000000a0c007223 */ /* 0x000fca0000000009 */
[----:B------:R-:W-:-:S04]  /*06d0*/  SHF.R.U32.HI R3, RZ, 0x17, R0 ;  /* 0x00000017ff037819 */ /* 0x000fc80000011600 */
[----:B------:R-:W-:-:S05]  /*06e0*/  LOP3.LUT R3, R3, 0xff, RZ, 0xc0, !PT ;  /* 0x000000ff03037812 */ /* 0x000fca00078ec0ff */
[----:B------:R-:W-:-:S05]  /*06f0*/  IMAD.IADD R7, R3, 0x1, R5 ;  /* 0x0000000103077824 */ /* 0x000fca00078e0205 */
[----:B------:R-:W-:-:S04]  /*0700*/  IADD3 R3, PT, PT, R7, -0x1, RZ ;  /* 0xffffffff07037810 */ /* 0x000fc80007ffe0ff */
[----:B------:R-:W-:-:S13]  /*0710*/  ISETP.GE.U32.AND P0, PT, R3, 0xfe, PT ;  /* 0x000000fe0300780c */ /* 0x000fda0003f06070 */
[----:B------:R-:W-:Y:S05]  /*0720*/  @!P0 BRA `(.L_x_10) ;  /* 0x0000000000808947 */ /* 0x000fea0003800000 */
[----:B------:R-:W-:-:S13]  /*0730*/  ISETP.GT.AND P0, PT, R7, 0xfe, PT ;  /* 0x000000fe0700780c */ /* 0x000fda0003f04270 */
[----:B------:R-:W-:Y:S05]  /*0740*/  @P0 BRA `(.L_x_11) ;  /* 0x00000000006c0947 */ /* 0x000fea0003800000 */
[----:B------:R-:W-:-:S13]  /*0750*/  ISETP.GE.AND P0, PT, R7, 0x1, PT ;  /* 0x000000010700780c */ /* 0x000fda0003f06270 */
[----:B------:R-:W-:Y:S05]  /*0760*/  @P0 BRA `(.L_x_12) ;  /* 0x0000000000740947 */ /* 0x000fea0003800000 */
[----:B------:R-:W-:Y:S02]  /*0770*/  ISETP.GE.AND P0, PT, R7, -0x18, PT ;  /* 0xffffffe80700780c */ /* 0x000fe40003f06270 */
[----:B------:R-:W-:-:S11]  /*0780*/  LOP3.LUT R0, R0, 0x80000000, RZ, 0xc0, !PT ;  /* 0x8000000000007812 */ /* 0x000fd600078ec0ff */
[----:B------:R-:W-:Y:S05]  /*0790*/  @!P0 BRA `(.L_x_12) ;  /* 0x0000000000688947 */ /* 0x000fea0003800000 */
[CCC-:B------:R-:W-:Y:S01]  /*07a0*/  FFMA.RZ R3, R12.reuse, R10.reuse, R9.reuse ;  /* 0x0000000a0c037223 */ /* 0x1c0fe2000000c009 */
[C---:B------:R-:W-:Y:S02]  /*07b0*/  VIADD R8, R7.reuse, 0x20 ;  /* 0x0000002007087836 */ /* 0x040fe40000000000 */
[CCC-:B------:R-:W-:Y:S01]  /*07c0*/  FFMA.RM R6, R12.reuse, R10.reuse, R9.reuse ;  /* 0x0000000a0c067223 */ /* 0x1c0fe20000004009 */
[----:B------:R-:W-:Y:S02]  /*07d0*/  ISETP.NE.AND P2, PT, R7, RZ, PT ;  /* 0x000000ff0700720c */ /* 0x000fe40003f45270 */
[----:B------:R-:W-:Y:S01]  /*07e0*/  LOP3.LUT R5, R3, 0x7fffff, RZ, 0xc0, !PT ;  /* 0x007fffff03057812 */ /* 0x000fe200078ec0ff */
[----:B------:R-:W-:Y:S01]  /*07f0*/  FFMA.RP R3, R12, R10, R9 ;  /* 0x0000000a0c037223 */ /* 0x000fe20000008009 */
[----:B------:R-:W-:Y:S01]  /*0800*/  ISETP.NE.AND P1, PT, R7, RZ, PT ;  /* 0x000000ff0700720c */ /* 0x000fe20003f25270 */
[----:B------:R-:W-:Y:S01]  /*0810*/  IMAD.MOV R7, RZ, RZ, -R7 ;  /* 0x000000ffff077224 */ /* 0x000fe200078e0a07 */
[----:B------:R-:W-:-:S02]  /*0820*/  LOP3.LUT R5, R5, 0x800000, RZ, 0xfc, !PT ;  /* 0x0080000005057812 */ /* 0x000fc400078efcff */
[----:B------:R-:W-:Y:S02]  /*0830*/  FSETP.NEU.FTZ.AND P0, PT, R3, R6, PT ;  /* 0x000000060300720b */ /* 0x000fe40003f1d000 */
[----:B------:R-:W-:Y:S02]  /*0840*/  SHF.L.U32 R8, R5, R8, RZ ;  /* 0x0000000805087219 */ /* 0x000fe400000006ff */
[----:B------:R-:W-:Y:S02]  /*0850*/  SEL R6, R7, RZ, P2 ;  /* 0x000000ff07067207 */ /* 0x000fe40001000000 */
[----:B------:R-:W-:Y:S02]  /*0860*/  ISETP.NE.AND P1, PT, R8, RZ, P1 ;  /* 0x000000ff0800720c */ /* 0x000fe40000f25270 */
[----:B------:R-:W-:Y:S02]  /*0870*/  SHF.R.U32.HI R6, RZ, R6, R5 ;  /* 0x00000006ff067219 */ /* 0x000fe40000011605 */
[----:B------:R-:W-:-:S02]  /*0880*/  PLOP3.LUT P0, PT, P0, P1, PT, 0xf8, 0x8f ;  /* 0x00000000008f781c */ /* 0x000fc40000703f70 */
[----:B------:R-:W-:Y:S02]  /*0890*/  SHF.R.U32.HI R8, RZ, 0x1, R6 ;  /* 0x00000001ff087819 */ /* 0x000fe40000011606 */
[----:B------:R-:W-:-:S04]  /*08a0*/  SEL R3, RZ, 0x1, !P0 ;  /* 0x00000001ff037807 */ /* 0x000fc80004000000 */
[----:B------:R-:W-:-:S04]  /*08b0*/  LOP3.LUT R3, R3, 0x1, R8, 0xf8, !PT ;  /* 0x0000000103037812 */ /* 0x000fc800078ef808 */
[----:B------:R-:W-:-:S05]  /*08c0*/  LOP3.LUT R3, R3, R6, RZ, 0xc0, !PT ;  /* 0x0000000603037212 */ /* 0x000fca00078ec0ff */
[----:B------:R-:W-:-:S05]  /*08d0*/  IMAD.IADD R3, R8, 0x1, R3 ;  /* 0x0000000108037824 */ /* 0x000fca00078e0203 */
[----:B------:R-:W-:Y:S01]  /*08e0*/  LOP3.LUT R0, R3, R0, RZ, 0xfc, !PT ;  /* 0x0000000003007212 */ /* 0x000fe200078efcff */
[----:B------:R-:W-:Y:S06]  /*08f0*/  BRA `(.L_x_12) ;  /* 0x0000000000107947 */ /* 0x000fec0003800000 */
.L_x_11:
[----:B------:R-:W-:-:S04]  /*0900*/  LOP3.LUT R0, R0, 0x80000000, RZ, 0xc0, !PT ;  /* 0x8000000000007812 */ /* 0x000fc800078ec0ff */
[----:B------:R-:W-:Y:S01]  /*0910*/  LOP3.LUT R0, R0, 0x7f800000, RZ, 0xfc, !PT ;  /* 0x7f80000000007812 */ /* 0x000fe200078efcff */
[----:B------:R-:W-:Y:S06]  /*0920*/  BRA `(.L_x_12) ;  /* 0x0000000000047947 */ /* 0x000fec0003800000 */
.L_x_10:
[----:B------:R-:W-:-:S07]  /*0930*/  IMAD R0, R5, 0x800000, R0 ;  /* 0x0080000005007824 */ /* 0x000fce00078e0200 */
.L_x_12:
[----:B------:R-:W-:Y:S05]  /*0940*/  BSYNC.RECONVERGENT B2 ;  /* 0x0000000000027941 */ /* 0x000fea0003800200 */
.L_x_9:
[----:B------:R-:W-:Y:S05]  /*0950*/  BRA `(.L_x_13) ;  /* 0x0000000000207947 */ /* 0x000fea0003800000 */
.L_x_8:
[----:B------:R-:W-:-:S04]  /*0960*/  LOP3.LUT R0, R7, 0x80000000, R3, 0x48, !PT ;  /* 0x8000000007007812 */ /* 0x000fc800078e4803 */
[----:B------:R-:W-:Y:S01]  /*0970*/  LOP3.LUT R0, R0, 0x7f800000, RZ, 0xfc, !PT ;  /* 0x7f80000000007812 */ /* 0x000fe200078efcff */
[----:B------:R-:W-:Y:S06]  /*0980*/  BRA `(.L_x_13) ;  /* 0x0000000000147947 */ /* 0x000fec0003800000 */
.L_x_7:
[----:B------:R-:W-:Y:S01]  /*0990*/  LOP3.LUT R0, R7, 0x80000000, R3, 0x48, !PT ;  /* 0x8000000007007812 */ /* 0x000fe200078e4803 */
[----:B------:R-:W-:Y:S06]  /*09a0*/  BRA `(.L_x_13) ;  /* 0x00000000000c7947 */ /* 0x000fec0003800000 */
.L_x_6:
[----:B------:R-:W0:Y:S01]  /*09b0*/  MUFU.RSQ R0, -QNAN ;  /* 0xffc0000000007908 */ /* 0x000e220000001400 */
[----:B------:R-:W-:Y:S05]  /*09c0*/  BRA `(.L_x_13) ;  /* 0x0000000000047947 */ /* 0x000fea0003800000 */
.L_x_5:
[----:B------:R-:W-:-:S07]  /*09d0*/  FADD.FTZ R0, R3, R0 ;  /* 0x0000000003007221 */ /* 0x000fce0000010000 */
.L_x_13:
[----:B------:R-:W-:Y:S05]  /*09e0*/  BSYNC.RECONVERGENT B1 ;  /* 0x0000000000017941 */ /* 0x000fea0003800200 */
.L_x_3:
[----:B------:R-:W-:-:S04]  /*09f0*/  IMAD.MOV.U32 R5, RZ, RZ, 0x0 ;  /* 0x00000000ff057424 */ /* 0x000fc800078e00ff */
[----:B0-----:R-:W-:Y:S05]  /*0a00*/  RET.REL.NODEC R4 `(_Z14fillCoefsArrayPfS_iii) ;  /* 0xfffffff4047c7950 */ /* 0x001fea0003c3ffff */
.L_x_14:
        /* <DEDUP_REMOVED lines=15> */
.L_x_16:


//--------------------- .text._Z22multiplyDetWithElementPePfi --------------------------
	.section	.text._Z22multiplyDetWithElementPePfi,"ax",@progbits
	.align	128
        .global         _Z22multiplyDetWithElementPePfi
        .type           _Z22multiplyDetWithElementPePfi,@function
        .size           _Z22multiplyDetWithElementPePfi,(.L_x_19 - _Z22multiplyDetWithElementPePfi)
        .other          _Z22multiplyDetWithElementPePfi,@"STO_CUDA_ENTRY STV_DEFAULT"
_Z22multiplyDetWithElementPePfi:
.text._Z22multiplyDetWithElementPePfi:
[----:B------:R-:W-:Y:S08]  /*0000*/  LDC R1, c[0x0][0x37c] ;  /* 0x0000df00ff017b82 */ /* 0x000ff00000000800 */
[----:B------:R-:W0:Y:S01]  /*0010*/  LDC R5, c[0x0][0x390] ;  /* 0x0000e400ff057b82 */ /* 0x000e220000000800 */
[----:B------:R-:W1:Y:S07]  /*0020*/  LDCU.64 UR4, c[0x0][0x358] ;  /* 0x00006b00ff0477ac */ /* 0x000e6e0008000a00 */
[----:B------:R-:W0:Y:S08]  /*0030*/  LDC.64 R2, c[0x0][0x388] ;  /* 0x0000e200ff027b82 */ /* 0x000e300000000a00 */
[----:B------:R-:W2:Y:S01]  /*0040*/  LDC.64 R6, c[0x0][0x380] ;  /* 0x0000e000ff067b82 */ /* 0x000ea20000000a00 */
[----:B0-----:R-:W-:-:S06]  /*0050*/  IMAD.WIDE R2, R5, 0x4, R2 ;  /* 0x0000000405027825 */ /* 0x001fcc00078e0202 */
[----:B-1----:R-:W3:Y:S04]  /*0060*/  LDG.E R2, desc[UR4][R2.64] ;  /* 0x0000000402027981 */ /* 0x002ee8000c1e1900 */
[----:B--2---:R-:W2:Y:S01]  /*0070*/  LDG.E.64 R8, desc[UR4][R6.64] ;  /* 0x0000000406087981 */ /* 0x004ea2000c1e1b00 */
[----:B---3--:R-:W2:Y:S02]  /*0080*/  F2F.F64.F32 R4, R2 ;  /* 0x0000000200047310 */ /* 0x008ea40000201800 */
[----:B--2---:R-:W-:-:S07]  /*0090*/  DMUL R4, R4, R8 ;  /* 0x0000000804047228 */ /* 0x004fce0000000000 */
[----:B------:R-:W-:Y:S01]  /*00a0*/  STG.E.64 desc[UR4][R6.64], R4 ;  /* 0x0000000406007986 */ /* 0x000fe2000c101b04 */
[----:B------:R-:W-:Y:S05]  /*00b0*/  EXIT ;  /* 0x000000000000794d */ /* 0x000fea0003800000 */
.L_x_15:
        /* <DEDUP_REMOVED lines=12> */
.L_x_19:


//--------------------- .nv.shared.reserved.0     --------------------------
	.section	.nv.shared.reserved.0,"aw",@nobits
	.weak		__nv_reservedSMEM_offset_0_alias
	.size		__nv_reservedSMEM_offset_0_alias, 0, 64
	.other		__nv_reservedSMEM_offset_0_alias,@"STO_CUDA_RESERVED_SHARED STV_DEFAULT"
__nv_reservedSMEM_offset_0_alias:
	.zero		0
	.zero		64


//--------------------- .nv.constant0._Z20multiplyElemWithCoefPfiiS_i --------------------------
	.section	.nv.constant0._Z20multiplyElemWithCoefPfiiS_i,"a",@progbits
	.sectionflags	@""
	.align	4
.nv.constant0._Z20multiplyElemWithCoefPfiiS_i:
	.zero		924


//--------------------- .nv.constant0._Z14fillCoefsArrayPfS_iii --------------------------
	.section	.nv.constant0._Z14fillCoefsArrayPfS_iii,"a",@progbits
	.sectionflags	@""
	.align	4
.nv.constant0._Z14fillCoefsArrayPfS_iii:
	.zero		924


//--------------------- .nv.constant0._Z22multiplyDetWithElementPePfi --------------------------
	.section	.nv.constant0._Z22multiplyDetWithElementPePfi,"a",@progbits
	.sectionflags	@""
	.align	4
.nv.constant0._Z22multiplyDetWithElementPePfi:
	.zero		916


//--------------------- SYMBOLS --------------------------

	.type		.nv.reservedSmem.offset0,@object
	.size		.nv.reservedSmem.offset0,0x4
